//
// Generated by NVIDIA NVVM Compiler
//
// Compiler Build ID: CL-36424714
// Cuda compilation tools, release 13.0, V13.0.88
// Based on NVVM 20.0.0
//

.version 9.0
.target sm_100
.address_size 64

	// .globl	_Z30stencil_kernel_register_tilingPfS_j
// _ZZ30stencil_kernel_register_tilingPfS_jE8inCurr_s has been demoted

.visible .entry _Z30stencil_kernel_register_tilingPfS_j(
	.param .u64 .ptr .align 1 _Z30stencil_kernel_register_tilingPfS_j_param_0,
	.param .u64 .ptr .align 1 _Z30stencil_kernel_register_tilingPfS_j_param_1,
	.param .u32 _Z30stencil_kernel_register_tilingPfS_j_param_2
)
{
	.reg .pred 	%p<57>;
	.reg .b32 	%r<78>;
	.reg .b32 	%f<44>;
	.reg .b64 	%rd<17>;
	// demoted variable
	.shared .align 4 .b8 _ZZ30stencil_kernel_register_tilingPfS_jE8inCurr_s[4096];
	ld.param.u64 	%rd3, [_Z30stencil_kernel_register_tilingPfS_j_param_0];
	ld.param.u64 	%rd4, [_Z30stencil_kernel_register_tilingPfS_j_param_1];
	ld.param.u32 	%r29, [_Z30stencil_kernel_register_tilingPfS_j_param_2];
	cvta.to.global.u64 	%rd1, %rd4;
	cvta.to.global.u64 	%rd2, %rd3;
	mov.u32 	%r30, %ctaid.z;
	mul.lo.s32 	%r2, %r30, 30;
	mov.u32 	%r31, %ctaid.y;
	mul.lo.s32 	%r3, %r31, 30;
	mov.u32 	%r4, %tid.y;
	add.s32 	%r32, %r3, %r4;
	add.s32 	%r6, %r32, -1;
	setp.eq.s32 	%p2, %r32, 0;
	mov.u32 	%r33, %ctaid.x;
	mul.lo.s32 	%r7, %r33, 30;
	mov.u32 	%r8, %tid.x;
	add.s32 	%r34, %r8, %r7;
	add.s32 	%r9, %r34, -1;
	setp.eq.s32 	%p3, %r30, 0;
	add.s32 	%r10, %r2, -1;
	setp.ge.u32 	%p4, %r10, %r29;
	or.pred  	%p5, %p3, %p2;
	or.pred  	%p6, %p5, %p4;
	setp.ge.u32 	%p7, %r6, %r29;
	or.pred  	%p8, %p6, %p7;
	setp.lt.s32 	%p9, %r9, 0;
	or.pred  	%p10, %p9, %p8;
	setp.ge.u32 	%p11, %r9, %r29;
	or.pred  	%p12, %p11, %p10;
	@%p12 bra 	$L__BB0_2;
	mad.lo.s32 	%r35, %r29, %r10, %r6;
	mad.lo.s32 	%r36, %r35, %r29, %r9;
	mul.wide.u32 	%rd5, %r36, 4;
	add.s64 	%rd6, %rd2, %rd5;
	ld.global.f32 	%f41, [%rd6];
$L__BB0_2:
	setp.ge.u32 	%p13, %r9, %r29;
	setp.lt.s32 	%p14, %r9, 0;
	setp.eq.s32 	%p15, %r32, 0;
	max.u32 	%r37, %r2, %r6;
	setp.ge.u32 	%p16, %r37, %r29;
	or.pred  	%p17, %p16, %p15;
	or.pred  	%p18, %p14, %p17;
	shl.b32 	%r38, %r4, 7;
	mov.u32 	%r39, _ZZ30stencil_kernel_register_tilingPfS_jE8inCurr_s;
	add.s32 	%r40, %r39, %r38;
	shl.b32 	%r41, %r8, 2;
	add.s32 	%r11, %r40, %r41;
	or.pred  	%p19, %p13, %p18;
	@%p19 bra 	$L__BB0_4;
	mad.lo.s32 	%r42, %r29, %r2, %r6;
	mad.lo.s32 	%r43, %r42, %r29, %r9;
	mul.wide.u32 	%rd7, %r43, 4;
	add.s64 	%rd8, %rd2, %rd7;
	ld.global.f32 	%f40, [%rd8];
	st.shared.f32 	[%r11], %f40;
$L__BB0_4:
	add.s32 	%r12, %r29, -1;
	add.s32 	%r45, %r4, -31;
	add.s32 	%r46, %r8, -31;
	min.u32 	%r47, %r45, %r46;
	setp.lt.u32 	%p1, %r47, -30;
	add.s32 	%r77, %r2, 1;
	add.s32 	%r48, %r2, 2;
	mad.lo.s32 	%r49, %r29, %r48, %r4;
	add.s32 	%r50, %r49, %r3;
	add.s32 	%r51, %r50, -1;
	mad.lo.s32 	%r52, %r29, %r51, %r8;
	add.s32 	%r76, %r52, %r7;
	mul.lo.s32 	%r53, %r29, %r29;
	shl.b32 	%r15, %r53, 1;
	mad.lo.s32 	%r54, %r29, %r2, %r29;
	add.s32 	%r55, %r4, %r54;
	add.s32 	%r56, %r55, %r3;
	add.s32 	%r57, %r56, -1;
	mad.lo.s32 	%r58, %r29, %r57, %r8;
	add.s32 	%r74, %r58, %r7;
	mul.lo.s32 	%r59, %r30, %r29;
	mad.lo.s32 	%r60, %r59, 30, %r4;
	add.s32 	%r61, %r60, %r3;
	add.s32 	%r62, %r61, -1;
	mad.lo.s32 	%r63, %r29, %r62, %r8;
	add.s32 	%r73, %r63, %r7;
	mov.b32 	%r75, 2;
$L__BB0_5:
	setp.ge.u32 	%p20, %r9, %r29;
	setp.lt.s32 	%p21, %r9, 0;
	setp.eq.s32 	%p22, %r32, 0;
	max.u32 	%r64, %r77, %r6;
	setp.ge.u32 	%p23, %r64, %r29;
	or.pred  	%p24, %p23, %p22;
	or.pred  	%p25, %p21, %p24;
	or.pred  	%p26, %p25, %p20;
	@%p26 bra 	$L__BB0_7;
	add.s32 	%r65, %r74, -1;
	mul.wide.u32 	%rd9, %r65, 4;
	add.s64 	%rd10, %rd2, %rd9;
	ld.global.f32 	%f42, [%rd10];
$L__BB0_7:
	mov.f32 	%f9, %f42;
	setp.lt.u32 	%p27, %r6, %r12;
	setp.gt.u32 	%p28, %r32, 1;
	bar.sync 	0;
	setp.ne.s32 	%p29, %r77, 1;
	add.s32 	%r66, %r77, -1;
	setp.lt.u32 	%p30, %r66, %r12;
	and.pred  	%p31, %p29, %p30;
	and.pred  	%p32, %p28, %p31;
	and.pred  	%p33, %p32, %p27;
	setp.gt.s32 	%p34, %r9, 0;
	setp.lt.u32 	%p35, %r9, %r12;
	and.pred  	%p36, %p34, %p35;
	and.pred  	%p37, %p33, %p36;
	not.pred 	%p38, %p37;
	or.pred  	%p39, %p38, %p1;
	@%p39 bra 	$L__BB0_9;
	ld.shared.f32 	%f15, [%r11+-4];
	mul.f32 	%f16, %f15, 0f3F000000;
	fma.rn.f32 	%f17, %f40, 0f3F000000, %f16;
	ld.shared.f32 	%f18, [%r11+4];
	fma.rn.f32 	%f19, %f18, 0f3F000000, %f17;
	ld.shared.f32 	%f20, [%r11+128];
	fma.rn.f32 	%f21, %f20, 0f3F000000, %f19;
	ld.shared.f32 	%f22, [%r11+-128];
	fma.rn.f32 	%f23, %f22, 0f3F000000, %f21;
	fma.rn.f32 	%f24, %f41, 0f3F000000, %f23;
	fma.rn.f32 	%f25, %f9, 0f3F000000, %f24;
	add.s32 	%r67, %r73, -1;
	mul.wide.u32 	%rd11, %r67, 4;
	add.s64 	%rd12, %rd1, %rd11;
	st.global.f32 	[%rd12], %f25;
$L__BB0_9:
	setp.ge.u32 	%p40, %r9, %r29;
	setp.lt.s32 	%p41, %r9, 0;
	setp.eq.s32 	%p42, %r32, 0;
	bar.sync 	0;
	st.shared.f32 	[%r11], %f9;
	bar.sync 	0;
	add.s32 	%r68, %r77, 1;
	max.u32 	%r69, %r68, %r6;
	setp.ge.u32 	%p43, %r69, %r29;
	or.pred  	%p44, %p43, %p42;
	or.pred  	%p45, %p41, %p44;
	or.pred  	%p46, %p45, %p40;
	mov.f32 	%f42, %f9;
	@%p46 bra 	$L__BB0_11;
	add.s32 	%r70, %r76, -1;
	mul.wide.u32 	%rd13, %r70, 4;
	add.s64 	%rd14, %rd2, %rd13;
	ld.global.f32 	%f42, [%rd14];
$L__BB0_11:
	setp.gt.u32 	%p47, %r32, 1;
	bar.sync 	0;
	setp.lt.u32 	%p48, %r64, %r12;
	and.pred  	%p49, %p48, %p47;
	setp.gt.s32 	%p50, %r9, 0;
	setp.lt.u32 	%p51, %r9, %r12;
	and.pred  	%p52, %p50, %p51;
	and.pred  	%p53, %p49, %p52;
	not.pred 	%p54, %p53;
	or.pred  	%p55, %p54, %p1;
	@%p55 bra 	$L__BB0_13;
	ld.shared.f32 	%f26, [%r11+-4];
	mul.f32 	%f27, %f26, 0f3F000000;
	fma.rn.f32 	%f28, %f9, 0f3F000000, %f27;
	ld.shared.f32 	%f29, [%r11+4];
	fma.rn.f32 	%f30, %f29, 0f3F000000, %f28;
	ld.shared.f32 	%f31, [%r11+128];
	fma.rn.f32 	%f32, %f31, 0f3F000000, %f30;
	ld.shared.f32 	%f33, [%r11+-128];
	fma.rn.f32 	%f34, %f33, 0f3F000000, %f32;
	fma.rn.f32 	%f35, %f40, 0f3F000000, %f34;
	fma.rn.f32 	%f36, %f42, 0f3F000000, %f35;
	add.s32 	%r72, %r74, -1;
	mul.wide.u32 	%rd15, %r72, 4;
	add.s64 	%rd16, %rd1, %rd15;
	st.global.f32 	[%rd16], %f36;
$L__BB0_13:
	bar.sync 	0;
	st.shared.f32 	[%r11], %f42;
	bar.sync 	0;
	add.s32 	%r77, %r77, 2;
	add.s32 	%r76, %r76, %r15;
	add.s32 	%r75, %r75, 2;
	add.s32 	%r74, %r74, %r15;
	add.s32 	%r73, %r73, %r15;
	setp.ne.s32 	%p56, %r75, 32;
	mov.f32 	%f40, %f42;
	mov.f32 	%f41, %f9;
	@%p56 bra 	$L__BB0_5;
	ret;

}


// ===== COMPILED SASS (sm_100) =====

	.target	sm_100

	.elftype	@"ET_EXEC"


//--------------------- .note.nv.tkinfo           --------------------------
	.section	.note.nv.tkinfo,"",@"SHT_NOTE"
	.sectionflags	@"SHF_NOTE_NV_TKINFO"
	.tkinfo
        /*0018*/ 	.word	0x00000002
        /*0030*/ 	.string	""
        /*0030*/ 	.string	"ptxas"
        /*0030*/ 	.string	"Cuda compilation tools, release 13.0, V13.0.88"
        /*0030*/ 	.string	"Build cuda_13.0.r13.0/compiler.36424714_0"
        /*0030*/ 	.string	"-arch sm_100 -m 64 "



//--------------------- .note.nv.cuinfo           --------------------------
	.section	.note.nv.cuinfo,"",@"SHT_NOTE"
	.sectionflags	@"SHF_NOTE_NV_CUINFO"
        /*0018*/ 	.short	0x0002
        /*001a*/ 	.short	0x0064
        /*001c*/ 	.short	0x0082
	.zero		2


//--------------------- .nv.info                  --------------------------
	.section	.nv.info,"",@"SHT_CUDA_INFO"
	.align	4


	//----- nvinfo : EIATTR_REGCOUNT
	.align		4
        /*0000*/ 	.byte	0x04, 0x2f
        /*0002*/ 	.short	(.L_1 - .L_0)
	.align		4
.L_0:
        /*0004*/ 	.word	index@(_Z30stencil_kernel_register_tilingPfS_j)
        /*0008*/ 	.word	0x0000001c


	//----- nvinfo : EIATTR_FRAME_SIZE
	.align		4
.L_1:
        /*000c*/ 	.byte	0x04, 0x11
        /*000e*/ 	.short	(.L_3 - .L_2)
	.align		4
.L_2:
        /*0010*/ 	.word	index@(_Z30stencil_kernel_register_tilingPfS_j)
        /*0014*/ 	.word	0x00000000


	//----- nvinfo : EIATTR_MIN_STACK_SIZE
	.align		4
.L_3:
        /*0018*/ 	.byte	0x04, 0x12
        /*001a*/ 	.short	(.L_5 - .L_4)
	.align		4
.L_4:
        /*001c*/ 	.word	index@(_Z30stencil_kernel_register_tilingPfS_j)
        /*0020*/ 	.word	0x00000000
.L_5:


//--------------------- .nv.compat                --------------------------
	.section	.nv.compat,"",@"SHT_CUDA_COMPAT_INFO"
	.align	4
        /*0000*/ 	.byte	0x02, 0x09, 0x00, 0x00, 0x02, 0x02, 0x01, 0x00, 0x02, 0x05, 0x05, 0x00, 0x03, 0x07, 0x01, 0x01
        /*0010*/ 	.byte	0x02, 0x03, 0x00, 0x00, 0x02, 0x06, 0x01, 0x00, 0x04, 0x0b, 0x08, 0x00, 0x09, 0x00, 0x00, 0x00
        /*0020*/ 	.byte	0x00, 0x00, 0x00, 0x00


//--------------------- .nv.info._Z30stencil_kernel_register_tilingPfS_j --------------------------
	.section	.nv.info._Z30stencil_kernel_register_tilingPfS_j,"",@"SHT_CUDA_INFO"
	.sectionflags	@""
	.align	4


	//----- nvinfo : EIATTR_CUDA_API_VERSION
	.align		4
        /*0000*/ 	.byte	0x04, 0x37
        /*0002*/ 	.short	(.L_7 - .L_6)
.L_6:
        /*0004*/ 	.word	0x00000082


	//----- nvinfo : EIATTR_KPARAM_INFO
	.align		4
.L_7:
        /*0008*/ 	.byte	0x04, 0x17
        /*000a*/ 	.short	(.L_9 - .L_8)
.L_8:
        /*000c*/ 	.word	0x00000000
        /*0010*/ 	.short	0x0002
        /*0012*/ 	.short	0x0010
        /*0014*/ 	.byte	0x00, 0xf0, 0x11, 0x00


	//----- nvinfo : EIATTR_KPARAM_INFO
	.align		4
.L_9:
        /*0018*/ 	.byte	0x04, 0x17
        /*001a*/ 	.short	(.L_11 - .L_10)
.L_10:
        /*001c*/ 	.word	0x00000000
        /*0020*/ 	.short	0x0001
        /*0022*/ 	.short	0x0008
        /*0024*/ 	.byte	0x00, 0xf5, 0x21, 0x00


	//----- nvinfo : EIATTR_KPARAM_INFO
	.align		4
.L_11:
        /*0028*/ 	.byte	0x04, 0x17
        /*002a*/ 	.short	(.L_13 - .L_12)
.L_12:
        /*002c*/ 	.word	0x00000000
        /*0030*/ 	.short	0x0000
        /*0032*/ 	.short	0x0000
        /*0034*/ 	.byte	0x00, 0xf5, 0x21, 0x00


	//----- nvinfo : EIATTR_SPARSE_MMA_MASK
	.align		4
.L_13:
        /*0038*/ 	.byte	0x03, 0x50
        /*003a*/ 	.short	0x0000


	//----- nvinfo : EIATTR_MAXREG_COUNT
	.align		4
        /*003c*/ 	.byte	0x03, 0x1b
        /*003e*/ 	.short	0x00ff


	//----- nvinfo : EIATTR_NUM_BARRIERS
	.align		4
        /*0040*/ 	.byte	0x02, 0x4c
        /*0042*/ 	.byte	0x01
	.zero		1


	//----- nvinfo : EIATTR_MERCURY_ISA_VERSION
	.align		4
        /*0044*/ 	.byte	0x03, 0x5f
        /*0046*/ 	.short	0x0101


	//----- nvinfo : EIATTR_VRC_CTA_INIT_COUNT
	.align		4
        /*0048*/ 	.byte	0x02, 0x4a
	.zero		1
	.zero		1


	//----- nvinfo : EIATTR_EXIT_INSTR_OFFSETS
	.align		4
        /*004c*/ 	.byte	0x04, 0x1c
        /*004e*/ 	.short	(.L_15 - .L_14)


	//   ....[0]....
.L_14:
        /*0050*/ 	.word	0x00000950


	//----- nvinfo : EIATTR_CRS_STACK_SIZE
	.align		4
.L_15:
        /*0054*/ 	.byte	0x04, 0x1e
        /*0056*/ 	.short	(.L_17 - .L_16)
.L_16:
        /*0058*/ 	.word	0x00000000


	//----- nvinfo : EIATTR_CBANK_PARAM_SIZE
	.align		4
.L_17:
        /*005c*/ 	.byte	0x03, 0x19
        /*005e*/ 	.short	0x0014


	//----- nvinfo : EIATTR_PARAM_CBANK
	.align		4
        /*0060*/ 	.byte	0x04, 0x0a
        /*0062*/ 	.short	(.L_19 - .L_18)
	.align		4
.L_18:
        /*0064*/ 	.word	index@(.nv.constant0._Z30stencil_kernel_register_tilingPfS_j)
        /*0068*/ 	.short	0x0380
        /*006a*/ 	.short	0x0014


	//----- nvinfo : EIATTR_SW_WAR
	.align		4
.L_19:
        /*006c*/ 	.byte	0x04, 0x36
        /*006e*/ 	.short	(.L_21 - .L_20)
.L_20:
        /*0070*/ 	.word	0x00000008
.L_21:


//--------------------- .nv.callgraph             --------------------------
	.section	.nv.callgraph,"",@"SHT_CUDA_CALLGRAPH"
	.align	4
	.sectionentsize	8
	.align		4
        /*0000*/ 	.word	0x00000000
	.align		4
        /*0004*/ 	.word	0xffffffff
	.align		4
        /*0008*/ 	.word	0x00000000
	.align		4
        /*000c*/ 	.word	0xfffffffe
	.align		4
        /*0010*/ 	.word	0x00000000
	.align		4
        /*0014*/ 	.word	0xfffffffd
	.align		4
        /*0018*/ 	.word	0x00000000
	.align		4
        /*001c*/ 	.word	0xfffffffc


//--------------------- .text._Z30stencil_kernel_register_tilingPfS_j --------------------------
	.section	.text._Z30stencil_kernel_register_tilingPfS_j,"ax",@progbits
	.align	128
        .global         _Z30stencil_kernel_register_tilingPfS_j
        .type           _Z30stencil_kernel_register_tilingPfS_j,@function
        .size           _Z30stencil_kernel_register_tilingPfS_j,(.L_x_6 - _Z30stencil_kernel_register_tilingPfS_j)
        .other          _Z30stencil_kernel_register_tilingPfS_j,@"STO_CUDA_ENTRY STV_DEFAULT"
_Z30stencil_kernel_register_tilingPfS_j:
.text._Z30stencil_kernel_register_tilingPfS_j:
[----:B------:R-:W-:Y:S01]  /*0000*/  LDC R1, c[0x0][0x37c] ;  /* 0x0000df00ff017b82 */ /* 0x000fe20000000800 */
[----:B------:R-:W0:Y:S07]  /*0010*/  S2R R5, SR_CTAID.Y ;  /* 0x0000000000057919 */ /* 0x000e2e0000002600 */
[----:B------:R-:W1:Y:S01]  /*0020*/  S2UR UR7, SR_CTAID.Z ;  /* 0x00000000000779c3 */ /* 0x000e620000002700 */
[----:B------:R-:W2:Y:S01]  /*0030*/  LDCU.64 UR8, c[0x0][0x358] ;  /* 0x00006b00ff0877ac */ /* 0x000ea20008000a00 */
[----:B------:R-:W0:Y:S01]  /*0040*/  S2R R6, SR_TID.Y ;  /* 0x0000000000067919 */ /* 0x000e220000002200 */
[----:B------:R-:W3:Y:S05]  /*0050*/  S2R R16, SR_CTAID.X ;  /* 0x0000000000107919 */ /* 0x000eea0000002500 */
[----:B------:R-:W4:Y:S01]  /*0060*/  LDC R21, c[0x0][0x390] ;  /* 0x0000e400ff157b82 */ /* 0x000f220000000800 */
[----:B------:R-:W3:Y:S01]  /*0070*/  S2R R4, SR_TID.X ;  /* 0x0000000000047919 */ /* 0x000ee20000002100 */
[----:B-1----:R-:W-:-:S04]  /*0080*/  UIMAD UR4, UR7, 0x1e, URZ ;  /* 0x0000001e070478a4 */ /* 0x002fc8000f8e02ff */
[----:B------:R-:W-:Y:S01]  /*0090*/  UIADD3 UR5, UPT, UPT, UR4, -0x1, URZ ;  /* 0xffffffff04057890 */ /* 0x000fe2000fffe0ff */
[----:B0-----:R-:W-:-:S05]  /*00a0*/  IMAD R18, R5, 0x1e, R6 ;  /* 0x0000001e05127824 */ /* 0x001fca00078e0206 */
[C---:B------:R-:W-:Y:S02]  /*00b0*/  IADD3 R0, PT, PT, R18.reuse, -0x1, RZ ;  /* 0xffffffff12007810 */ /* 0x040fe40007ffe0ff */
[----:B------:R-:W-:Y:S01]  /*00c0*/  ISETP.NE.AND P0, PT, R18, RZ, PT ;  /* 0x000000ff1200720c */ /* 0x000fe20003f05270 */
[----:B---3--:R-:W-:Y:S01]  /*00d0*/  IMAD R8, R16, 0x1e, R4 ;  /* 0x0000001e10087824 */ /* 0x008fe200078e0204 */
[----:B------:R-:W-:Y:S02]  /*00e0*/  VIMNMX.U32 R2, PT, PT, R0, UR4, !PT ;  /* 0x0000000400027c48 */ /* 0x000fe4000ffe0000 */
[----:B------:R-:W-:Y:S02]  /*00f0*/  ISETP.EQ.OR P2, PT, RZ, UR7, !P0 ;  /* 0x00000007ff007c0c */ /* 0x000fe4000c742670 */
[----:B------:R-:W-:Y:S02]  /*0100*/  IADD3 R8, PT, PT, R8, -0x1, RZ ;  /* 0xffffffff08087810 */ /* 0x000fe40007ffe0ff */
[----:B----4-:R-:W-:-:S02]  /*0110*/  ISETP.GE.U32.OR P1, PT, R2, R21, !P0 ;  /* 0x000000150200720c */ /* 0x010fc40004726470 */
[----:B------:R-:W-:Y:S02]  /*0120*/  ISETP.LE.U32.OR P2, PT, R21, UR5, P2 ;  /* 0x0000000515007c0c */ /* 0x000fe40009743470 */
[----:B------:R-:W-:Y:S02]  /*0130*/  ISETP.LT.OR P1, PT, R8, RZ, P1 ;  /* 0x000000ff0800720c */ /* 0x000fe40000f21670 */
[-C--:B------:R-:W-:Y:S02]  /*0140*/  ISETP.GE.U32.OR P2, PT, R0, R21.reuse, P2 ;  /* 0x000000150000720c */ /* 0x080fe40001746470 */
[C---:B------:R-:W-:Y:S02]  /*0150*/  ISETP.GE.U32.OR P1, PT, R8.reuse, R21, P1 ;  /* 0x000000150800720c */ /* 0x040fe40000f26470 */
[----:B------:R-:W-:-:S04]  /*0160*/  ISETP.LT.OR P2, PT, R8, RZ, P2 ;  /* 0x000000ff0800720c */ /* 0x000fc80001741670 */
[----:B------:R-:W-:-:S07]  /*0170*/  ISETP.GE.U32.OR P2, PT, R8, R21, P2 ;  /* 0x000000150800720c */ /* 0x000fce0001746470 */
[----:B------:R-:W0:Y:S01]  /*0180*/  @!P1 LDC.64 R10, c[0x0][0x380] ;  /* 0x0000e000ff0a9b82 */ /* 0x000e220000000a00 */
[----:B------:R-:W-:-:S04]  /*0190*/  @!P1 IMAD R2, R21, UR4, R0 ;  /* 0x0000000415029c24 */ /* 0x000fc8000f8e0200 */
[----:B------:R-:W-:-:S03]  /*01a0*/  @!P1 IMAD R7, R2, R21, R8 ;  /* 0x0000001502079224 */ /* 0x000fc600078e0208 */
[----:B------:R-:W1:Y:S08]  /*01b0*/  S2UR UR6, SR_CgaCtaId ;  /* 0x00000000000679c3 */ /* 0x000e700000008800 */
[----:B------:R-:W3:Y:S01]  /*01c0*/  @!P2 LDC.64 R2, c[0x0][0x380] ;  /* 0x0000e000ff02ab82 */ /* 0x000ee20000000a00 */
[----:B0-----:R-:W-:-:S05]  /*01d0*/  @!P1 IMAD.WIDE.U32 R10, R7, 0x4, R10 ;  /* 0x00000004070a9825 */ /* 0x001fca00078e000a */
[----:B--2---:R0:W2:Y:S01]  /*01e0*/  @!P1 LDG.E R13, desc[UR8][R10.64] ;  /* 0x000000080a0d9981 */ /* 0x0040a2000c1e1900 */
[----:B------:R-:W-:Y:S01]  /*01f0*/  @!P2 IMAD R7, R21, UR5, R0 ;  /* 0x000000051507ac24 */ /* 0x000fe2000f8e0200 */
[----:B------:R-:W-:Y:S02]  /*0200*/  UMOV UR5, 0x400 ;  /* 0x0000040000057882 */ /* 0x000fe40000000000 */
[----:B-1----:R-:W-:Y:S01]  /*0210*/  ULEA UR5, UR6, UR5, 0x18 ;  /* 0x0000000506057291 */ /* 0x002fe2000f8ec0ff */
[----:B------:R-:W-:Y:S01]  /*0220*/  @!P2 IMAD R7, R7, R21, R8 ;  /* 0x000000150707a224 */ /* 0x000fe200078e0208 */
[----:B------:R-:W-:-:S03]  /*0230*/  UIADD3 UR6, UPT, UPT, UR4, 0x2, URZ ;  /* 0x0000000204067890 */ /* 0x000fc6000fffe0ff */
[----:B---3--:R-:W-:Y:S01]  /*0240*/  @!P2 IMAD.WIDE.U32 R2, R7, 0x4, R2 ;  /* 0x000000040702a825 */ /* 0x008fe200078e0002 */
[----:B------:R-:W-:-:S03]  /*0250*/  LEA R7, R6, UR5, 0x7 ;  /* 0x0000000506077c11 */ /* 0x000fc6000f8e38ff */
[C---:B------:R-:W-:Y:S01]  /*0260*/  IMAD R15, R21.reuse, UR7, RZ ;  /* 0x00000007150f7c24 */ /* 0x040fe2000f8e02ff */
[----:B------:R-:W-:Y:S01]  /*0270*/  LEA R12, R4, R7, 0x2 ;  /* 0x00000007040c7211 */ /* 0x000fe200078e10ff */
[----:B------:R1:W5:Y:S01]  /*0280*/  @!P2 LDG.E R14, desc[UR8][R2.64] ;  /* 0x00000008020ea981 */ /* 0x000362000c1e1900 */
[----:B------:R-:W-:Y:S01]  /*0290*/  IMAD R9, R21, UR4, R21 ;  /* 0x0000000415097c24 */ /* 0x000fe2000f8e0215 */
[----:B------:R-:W-:Y:S01]  /*02a0*/  UIADD3 UR4, UPT, UPT, UR4, 0x1, URZ ;  /* 0x0000000104047890 */ /* 0x000fe2000fffe0ff */
[--C-:B------:R-:W-:Y:S01]  /*02b0*/  IMAD R22, R15, 0x1e, R6.reuse ;  /* 0x0000001e0f167824 */ /* 0x100fe200078e0206 */
[C---:B------:R-:W-:Y:S01]  /*02c0*/  IADD3 R15, PT, PT, R21.reuse, -0x1, RZ ;  /* 0xffffffff150f7810 */ /* 0x040fe20007ffe0ff */
[--C-:B0-----:R-:W-:Y:S01]  /*02d0*/  IMAD R10, R21, UR6, R6.reuse ;  /* 0x00000006150a7c24 */ /* 0x101fe2000f8e0206 */
[----:B------:R-:W0:Y:S01]  /*02e0*/  LDCU UR5, c[0x0][0x390] ;  /* 0x00007200ff0577ac */ /* 0x000e220008000800 */
[----:B------:R-:W-:Y:S01]  /*02f0*/  IMAD.IADD R20, R9, 0x1, R6 ;  /* 0x0000000109147824 */ /* 0x000fe200078e0206 */
[----:B------:R-:W-:Y:S01]  /*0300*/  MOV R19, UR4 ;  /* 0x0000000400137c02 */ /* 0x000fe20008000f00 */
[C---:B------:R-:W-:Y:S01]  /*0310*/  IMAD R22, R5.reuse, 0x1e, R22 ;  /* 0x0000001e05167824 */ /* 0x040fe200078e0216 */
[----:B-1----:R-:W1:Y:S01]  /*0320*/  LDC.64 R2, c[0x0][0x388] ;  /* 0x0000e200ff027b82 */ /* 0x002e620000000a00 */
[C---:B------:R-:W-:Y:S01]  /*0330*/  IMAD R10, R5.reuse, 0x1e, R10 ;  /* 0x0000001e050a7824 */ /* 0x040fe200078e020a */
[----:B------:R-:W-:Y:S01]  /*0340*/  UMOV UR4, 0x2 ;  /* 0x0000000200047882 */ /* 0x000fe20000000000 */
[----:B------:R-:W-:Y:S01]  /*0350*/  IMAD R20, R5, 0x1e, R20 ;  /* 0x0000001e05147824 */ /* 0x000fe200078e0214 */
[----:B------:R-:W-:Y:S01]  /*0360*/  IADD3 R22, PT, PT, R22, -0x1, RZ ;  /* 0xffffffff16167810 */ /* 0x000fe20007ffe0ff */
[----:B------:R-:W-:Y:S01]  /*0370*/  VIADD R11, R4, 0xffffffe1 ;  /* 0xffffffe1040b7836 */ /* 0x000fe20000000000 */
[----:B------:R-:W-:Y:S01]  /*0380*/  IADD3 R10, PT, PT, R10, -0x1, RZ ;  /* 0xffffffff0a0a7810 */ /* 0x000fe20007ffe0ff */
[----:B------:R-:W-:-:S02]  /*0390*/  VIADD R20, R20, 0xffffffff ;  /* 0xffffffff14147836 */ /* 0x000fc40000000000 */
[-CC-:B------:R-:W-:Y:S01]  /*03a0*/  IMAD R7, R22, R21.reuse, R4.reuse ;  /* 0x0000001516077224 */ /* 0x180fe200078e0204 */
[----:B------:R-:W-:Y:S01]  /*03b0*/  VIADDMNMX.U32 R11, R6, 0xffffffe1, R11, PT ;  /* 0xffffffe1060b7846 */ /* 0x000fe2000380000b */
[-CC-:B------:R-:W-:Y:S02]  /*03c0*/  IMAD R9, R10, R21.reuse, R4.reuse ;  /* 0x000000150a097224 */ /* 0x180fe400078e0204 */
[----:B------:R-:W-:Y:S02]  /*03d0*/  IMAD R5, R20, R21, R4 ;  /* 0x0000001514057224 */ /* 0x000fe400078e0204 */
[C---:B------:R-:W-:Y:S02]  /*03e0*/  IMAD R10, R16.reuse, 0x1e, R7 ;  /* 0x0000001e100a7824 */ /* 0x040fe400078e0207 */
[C---:B------:R-:W-:Y:S02]  /*03f0*/  IMAD R9, R16.reuse, 0x1e, R9 ;  /* 0x0000001e10097824 */ /* 0x040fe400078e0209 */
[----:B------:R-:W-:-:S02]  /*0400*/  IMAD R16, R16, 0x1e, R5 ;  /* 0x0000001e10107824 */ /* 0x000fc400078e0205 */
[----:B------:R-:W-:Y:S01]  /*0410*/  IMAD R21, R21, R21, RZ ;  /* 0x0000001515157224 */ /* 0x000fe200078e02ff */
[----:B012---:R2:W-:Y:S06]  /*0420*/  @!P1 STS [R12], R13 ;  /* 0x0000000d0c009388 */ /* 0x0075ec0000000800 */
.L_x_4:
[----:B------:R-:W-:-:S04]  /*0430*/  VIMNMX.U32 R20, PT, PT, R0, R19, !PT ;  /* 0x0000001300147248 */ /* 0x000fc80007fe0000 */
[----:B------:R-:W-:-:S04]  /*0440*/  ISETP.GE.U32.OR P0, PT, R20, UR5, !P0 ;  /* 0x0000000514007c0c */ /* 0x000fc8000c706470 */
[----:B------:R-:W-:-:S04]  /*0450*/  ISETP.LT.OR P0, PT, R8, RZ, P0 ;  /* 0x000000ff0800720c */ /* 0x000fc80000701670 */
[----:B------:R-:W-:-:S13]  /*0460*/  ISETP.GE.U32.OR P0, PT, R8, UR5, P0 ;  /* 0x0000000508007c0c */ /* 0x000fda0008706470 */
[----:B01----:R-:W0:Y:S01]  /*0470*/  @!P0 LDC.64 R4, c[0x0][0x380] ;  /* 0x0000e000ff048b82 */ /* 0x003e220000000a00 */
[----:B------:R-:W-:-:S04]  /*0480*/  @!P0 VIADD R7, R16, 0xffffffff ;  /* 0xffffffff10078836 */ /* 0x000fc80000000000 */
[----:B0-----:R-:W-:-:S05]  /*0490*/  @!P0 IMAD.WIDE.U32 R4, R7, 0x4, R4 ;  /* 0x0000000407048825 */ /* 0x001fca00078e0004 */
[----:B---3--:R0:W3:Y:S01]  /*04a0*/  @!P0 LDG.E R17, desc[UR8][R4.64] ;  /* 0x0000000804118981 */ /* 0x0080e2000c1e1900 */
[C---:B------:R-:W-:Y:S01]  /*04b0*/  VIADDMNMX.U32 R6, R19.reuse, 0x1, R0, !PT ;  /* 0x0000000113067846 */ /* 0x040fe20007800000 */
[----:B------:R-:W-:Y:S01]  /*04c0*/  BSSY.RECONVERGENT B0, `(.L_x_0) ;  /* 0x0000022000007945 */ /* 0x000fe20003800200 */
[----:B------:R-:W-:Y:S01]  /*04d0*/  BAR.SYNC.DEFER_BLOCKING 0x0 ;  /* 0x0000000000007b1d */ /* 0x000fe20000010000 */
[----:B------:R-:W-:Y:S02]  /*04e0*/  ISETP.NE.AND P0, PT, R18, RZ, PT ;  /* 0x000000ff1200720c */ /* 0x000fe40003f05270 */
[----:B------:R-:W-:Y:S02]  /*04f0*/  ISETP.GE.U32.AND P3, PT, R8, R15, PT ;  /* 0x0000000f0800720c */ /* 0x000fe40003f66070 */
[----:B------:R-:W-:Y:S02]  /*0500*/  ISETP.GE.U32.OR P1, PT, R6, UR5, !P0 ;  /* 0x0000000506007c0c */ /* 0x000fe4000c726470 */
[----:B------:R-:W-:-:S02]  /*0510*/  IADD3 R6, PT, PT, R19, -0x1, RZ ;  /* 0xffffffff13067810 */ /* 0x000fc40007ffe0ff */
[----:B------:R-:W-:Y:S02]  /*0520*/  ISETP.LT.OR P1, PT, R8, RZ, P1 ;  /* 0x000000ff0800720c */ /* 0x000fe40000f21670 */
[----:B------:R-:W-:Y:S02]  /*0530*/  ISETP.GE.U32.AND P2, PT, R6, R15, PT ;  /* 0x0000000f0600720c */ /* 0x000fe40003f46070 */
[C---:B------:R-:W-:Y:S02]  /*0540*/  ISETP.GE.U32.OR P1, PT, R8.reuse, UR5, P1 ;  /* 0x0000000508007c0c */ /* 0x040fe40008f26470 */
[----:B------:R-:W-:Y:S02]  /*0550*/  ISETP.NE.AND P2, PT, R19, 0x1, !P2 ;  /* 0x000000011300780c */ /* 0x000fe40005745270 */
[----:B------:R-:W-:Y:S02]  /*0560*/  ISETP.GT.AND P3, PT, R8, RZ, !P3 ;  /* 0x000000ff0800720c */ /* 0x000fe40005f64270 */
[----:B------:R-:W-:-:S04]  /*0570*/  ISETP.GT.U32.AND P2, PT, R18, 0x1, P2 ;  /* 0x000000011200780c */ /* 0x000fc80001744070 */
[----:B------:R-:W-:-:S03]  /*0580*/  ISETP.LT.U32.AND P2, PT, R0, R15, P2 ;  /* 0x0000000f0000720c */ /* 0x000fc60001741070 */
[----:B------:R-:W1:Y:S01]  /*0590*/  @!P1 LDC.64 R6, c[0x0][0x380] ;  /* 0x0000e000ff069b82 */ /* 0x000e620000000a00 */
[----:B------:R-:W-:Y:S02]  /*05a0*/  PLOP3.LUT P2, PT, P2, P3, PT, 0x80, 0x8 ;  /* 0x000000000008781c */ /* 0x000fe40001747070 */
[----:B0-----:R-:W-:Y:S02]  /*05b0*/  @!P1 IADD3 R5, PT, PT, R9, -0x1, RZ ;  /* 0xffffffff09059810 */ /* 0x001fe40007ffe0ff */
[----:B------:R-:W-:-:S03]  /*05c0*/  ISETP.LT.U32.OR P2, PT, R11, -0x1e, !P2 ;  /* 0xffffffe20b00780c */ /* 0x000fc60005741470 */
[----:B-1----:R-:W-:-:S04]  /*05d0*/  @!P1 IMAD.WIDE.U32 R4, R5, 0x4, R6 ;  /* 0x0000000405049825 */ /* 0x002fc800078e0006 */
[----:B---3--:R-:W-:-:S06]  /*05e0*/  IMAD.MOV.U32 R22, RZ, RZ, R17 ;  /* 0x000000ffff167224 */ /* 0x008fcc00078e0011 */
[----:B------:R-:W-:Y:S05]  /*05f0*/  @P2 BRA `(.L_x_1) ;  /* 0x0000000000382947 */ /* 0x000fea0003800000 */
[----:B------:R-:W0:Y:S04]  /*0600*/  LDS R6, [R12+-0x4] ;  /* 0xfffffc000c067984 */ /* 0x000e280000000800 */
[----:B------:R-:W1:Y:S04]  /*0610*/  LDS R7, [R12+0x4] ;  /* 0x000004000c077984 */ /* 0x000e680000000800 */
[----:B------:R-:W3:Y:S04]  /*0620*/  LDS R23, [R12+0x80] ;  /* 0x000080000c177984 */ /* 0x000ee80000000800 */
[----:B------:R-:W4:Y:S01]  /*0630*/  LDS R25, [R12+-0x80] ;  /* 0xffff80000c197984 */ /* 0x000f220000000800 */
[----:B0-----:R-:W-:-:S04]  /*0640*/  FMUL R6, R6, 0.5 ;  /* 0x3f00000006067820 */ /* 0x001fc80000400000 */
[----:B------:R-:W-:-:S04]  /*0650*/  FFMA R6, R13, 0.5, R6 ;  /* 0x3f0000000d067823 */ /* 0x000fc80000000006 */
[----:B-1----:R-:W-:Y:S01]  /*0660*/  FFMA R6, R7, 0.5, R6 ;  /* 0x3f00000007067823 */ /* 0x002fe20000000006 */
[----:B------:R-:W-:-:S03]  /*0670*/  IADD3 R7, PT, PT, R10, -0x1, RZ ;  /* 0xffffffff0a077810 */ /* 0x000fc60007ffe0ff */
[----:B---3--:R-:W-:-:S04]  /*0680*/  FFMA R6, R23, 0.5, R6 ;  /* 0x3f00000017067823 */ /* 0x008fc80000000006 */
[----:B----4-:R-:W-:Y:S01]  /*0690*/  FFMA R25, R25, 0.5, R6 ;  /* 0x3f00000019197823 */ /* 0x010fe20000000006 */
[----:B------:R-:W-:-:S04]  /*06a0*/  IMAD.WIDE.U32 R6, R7, 0x4, R2 ;  /* 0x0000000407067825 */ /* 0x000fc800078e0002 */
[----:B-----5:R-:W-:-:S04]  /*06b0*/  FFMA R14, R14, 0.5, R25 ;  /* 0x3f0000000e0e7823 */ /* 0x020fc80000000019 */
[----:B------:R-:W-:-:S05]  /*06c0*/  FFMA R23, R17, 0.5, R14 ;  /* 0x3f00000011177823 */ /* 0x000fca000000000e */
[----:B------:R0:W-:Y:S02]  /*06d0*/  STG.E desc[UR8][R6.64], R23 ;  /* 0x0000001706007986 */ /* 0x0001e4000c101908 */
.L_x_1:
[----:B------:R-:W-:Y:S05]  /*06e0*/  BSYNC.RECONVERGENT B0 ;  /* 0x0000000000007941 */ /* 0x000fea0003800200 */
.L_x_0:
[----:B------:R-:W-:Y:S06]  /*06f0*/  BAR.SYNC.DEFER_BLOCKING 0x0 ;  /* 0x0000000000007b1d */ /* 0x000fec0000010000 */
[----:B------:R1:W-:Y:S02]  /*0700*/  STS [R12], R17 ;  /* 0x000000110c007388 */ /* 0x0003e40000000800 */
[----:B------:R-:W-:Y:S06]  /*0710*/  BAR.SYNC.DEFER_BLOCKING 0x0 ;  /* 0x0000000000007b1d */ /* 0x000fec0000010000 */
[----:B-1----:R1:W5:Y:S02]  /*0720*/  @!P1 LDG.E R17, desc[UR8][R4.64] ;  /* 0x0000000804119981 */ /* 0x002364000c1e1900 */
[----:B------:R-:W-:Y:S01]  /*0730*/  BAR.SYNC.DEFER_BLOCKING 0x0 ;  /* 0x0000000000007b1d */ /* 0x000fe20000010000 */
[----:B------:R-:W-:-:S04]  /*0740*/  ISETP.GT.U32.AND P1, PT, R18, 0x1, PT ;  /* 0x000000011200780c */ /* 0x000fc80003f24070 */
[----:B------:R-:W-:Y:S01]  /*0750*/  ISETP.LT.U32.AND P1, PT, R20, R15, P1 ;  /* 0x0000000f1400720c */ /* 0x000fe20000f21070 */
[----:B------:R-:W-:Y:S03]  /*0760*/  BSSY.RECONVERGENT B0, `(.L_x_2) ;  /* 0x0000012000007945 */ /* 0x000fe60003800200 */
[----:B------:R-:W-:-:S04]  /*0770*/  PLOP3.LUT P1, PT, P1, P3, PT, 0x80, 0x8 ;  /* 0x000000000008781c */ /* 0x000fc80000f27070 */
[----:B------:R-:W-:-:S13]  /*0780*/  ISETP.LT.U32.OR P1, PT, R11, -0x1e, !P1 ;  /* 0xffffffe20b00780c */ /* 0x000fda0004f21470 */
[----:B-1----:R-:W-:Y:S05]  /*0790*/  @P1 BRA `(.L_x_3) ;  /* 0x0000000000381947 */ /* 0x002fea0003800000 */
[----:B------:R-:W1:Y:S04]  /*07a0*/  LDS R4, [R12+-0x4] ;  /* 0xfffffc000c047984 */ /* 0x000e680000000800 */
[----:B0-----:R-:W0:Y:S04]  /*07b0*/  LDS R6, [R12+0x4] ;  /* 0x000004000c067984 */ /* 0x001e280000000800 */
[----:B-----5:R-:W3:Y:S04]  /*07c0*/  LDS R14, [R12+0x80] ;  /* 0x000080000c0e7984 */ /* 0x020ee80000000800 */
[----:B------:R-:W4:Y:S01]  /*07d0*/  LDS R20, [R12+-0x80] ;  /* 0xffff80000c147984 */ /* 0x000f220000000800 */
[----:B-1----:R-:W-:-:S04]  /*07e0*/  FMUL R5, R4, 0.5 ;  /* 0x3f00000004057820 */ /* 0x002fc80000400000 */
[----:B------:R-:W-:-:S04]  /*07f0*/  FFMA R5, R22, 0.5, R5 ;  /* 0x3f00000016057823 */ /* 0x000fc80000000005 */
[----:B0-----:R-:W-:-:S04]  /*0800*/  FFMA R5, R6, 0.5, R5 ;  /* 0x3f00000006057823 */ /* 0x001fc80000000005 */
[----:B---3--:R-:W-:-:S04]  /*0810*/  FFMA R5, R14, 0.5, R5 ;  /* 0x3f0000000e057823 */ /* 0x008fc80000000005 */
[----:B----4-:R-:W-:Y:S01]  /*0820*/  FFMA R20, R20, 0.5, R5 ;  /* 0x3f00000014147823 */ /* 0x010fe20000000005 */
[----:B------:R-:W-:-:S03]  /*0830*/  IADD3 R5, PT, PT, R16, -0x1, RZ ;  /* 0xffffffff10057810 */ /* 0x000fc60007ffe0ff */
[----:B------:R-:W-:Y:S02]  /*0840*/  FFMA R20, R13, 0.5, R20 ;  /* 0x3f0000000d147823 */ /* 0x000fe40000000014 */
[----:B------:R-:W-:-:S04]  /*0850*/  IMAD.WIDE.U32 R4, R5, 0x4, R2 ;  /* 0x0000000405047825 */ /* 0x000fc800078e0002 */
[----:B------:R-:W-:-:S05]  /*0860*/  FFMA R7, R17, 0.5, R20 ;  /* 0x3f00000011077823 */ /* 0x000fca0000000014 */
[----:B------:R1:W-:Y:S02]  /*0870*/  STG.E desc[UR8][R4.64], R7 ;  /* 0x0000000704007986 */ /* 0x0003e4000c101908 */
.L_x_3:
[----:B------:R-:W-:Y:S05]  /*0880*/  BSYNC.RECONVERGENT B0 ;  /* 0x0000000000007941 */ /* 0x000fea0003800200 */
.L_x_2:
[----:B------:R-:W-:Y:S01]  /*0890*/  BAR.SYNC.DEFER_BLOCKING 0x0 ;  /* 0x0000000000007b1d */ /* 0x000fe20000010000 */
[----:B------:R-:W-:Y:S01]  /*08a0*/  UIADD3 UR4, UPT, UPT, UR4, 0x2, URZ ;  /* 0x0000000204047890 */ /* 0x000fe2000fffe0ff */
[----:B------:R-:W-:Y:S01]  /*08b0*/  VIADD R19, R19, 0x2 ;  /* 0x0000000213137836 */ /* 0x000fe20000000000 */
[C---:B------:R-:W-:Y:S01]  /*08c0*/  LEA R9, R21.reuse, R9, 0x1 ;  /* 0x0000000915097211 */ /* 0x040fe200078e08ff */
[C---:B------:R-:W-:Y:S01]  /*08d0*/  IMAD R10, R21.reuse, 0x2, R10 ;  /* 0x00000002150a7824 */ /* 0x040fe200078e020a */
[----:B------:R-:W-:Y:S01]  /*08e0*/  UISETP.NE.AND UP0, UPT, UR4, 0x20, UPT ;  /* 0x000000200400788c */ /* 0x000fe2000bf05270 */
[----:B------:R-:W-:Y:S02]  /*08f0*/  LEA R16, R21, R16, 0x1 ;  /* 0x0000001015107211 */ /* 0x000fe400078e08ff */
[----:B-----5:R-:W-:Y:S02]  /*0900*/  MOV R14, R22 ;  /* 0x00000016000e7202 */ /* 0x020fe40000000f00 */
[----:B--2---:R-:W-:Y:S01]  /*0910*/  MOV R13, R17 ;  /* 0x00000011000d7202 */ /* 0x004fe20000000f00 */
[----:B------:R3:W-:Y:S01]  /*0920*/  STS [R12], R17 ;  /* 0x000000110c007388 */ /* 0x0007e20000000800 */
[----:B------:R-:W-:Y:S06]  /*0930*/  BAR.SYNC.DEFER_BLOCKING 0x0 ;  /* 0x0000000000007b1d */ /* 0x000fec0000010000 */
[----:B------:R-:W-:Y:S05]  /*0940*/  BRA.U UP0, `(.L_x_4) ;  /* 0xfffffff900b87547 */ /* 0x000fea000b83ffff */
[----:B------:R-:W-:Y:S05]  /*0950*/  EXIT ;  /* 0x000000000000794d */ /* 0x000fea0003800000 */
.L_x_5:
[----:B------:R-:W-:-:S00]  /*0960*/  BRA `(.L_x_5) ;  /* 0xfffffffc00fc7947 */ /* 0x000fc0000383ffff */
[----:B------:R-:W-:-:S00]  /*0970*/  NOP ;  /* 0x0000000000007918 */ /* 0x000fc00000000000 */
        /* <DEDUP_REMOVED lines=8> */
.L_x_6:


//--------------------- .nv.shared._Z30stencil_kernel_register_tilingPfS_j --------------------------
	.section	.nv.shared._Z30stencil_kernel_register_tilingPfS_j,"aw",@nobits
	.sectionflags	@""
	.align	4
.nv.shared._Z30stencil_kernel_register_tilingPfS_j:
	.zero		5120


//--------------------- .nv.shared.reserved.0     --------------------------
	.section	.nv.shared.reserved.0,"aw",@nobits
	.weak		__nv_reservedSMEM_offset_0_alias
	.size		__nv_reservedSMEM_offset_0_alias, 0, 64
	.other		__nv_reservedSMEM_offset_0_alias,@"STO_CUDA_RESERVED_SHARED STV_DEFAULT"
__nv_reservedSMEM_offset_0_alias:
	.zero		0
	.zero		64


//--------------------- .nv.constant0._Z30stencil_kernel_register_tilingPfS_j --------------------------
	.section	.nv.constant0._Z30stencil_kernel_register_tilingPfS_j,"a",@progbits
	.sectionflags	@""
	.align	4
.nv.constant0._Z30stencil_kernel_register_tilingPfS_j:
	.zero		916


//--------------------- SYMBOLS --------------------------

	.type		.nv.reservedSmem.offset0,@object
	.size		.nv.reservedSmem.offset0,0x4
	.type		.nv.reservedSmem.cap,@object
	.size		.nv.reservedSmem.cap,0x4
